//
// Generated by NVIDIA NVVM Compiler
//
// Compiler Build ID: CL-36424714
// Cuda compilation tools, release 13.0, V13.0.88
// Based on NVVM 20.0.0
//

.version 9.0
.target sm_100
.address_size 64

	// .globl	_Z6MatAddPA10_fS0_S0_

.visible .entry _Z6MatAddPA10_fS0_S0_(
	.param .u64 .ptr .align 1 _Z6MatAddPA10_fS0_S0__param_0,
	.param .u64 .ptr .align 1 _Z6MatAddPA10_fS0_S0__param_1,
	.param .u64 .ptr .align 1 _Z6MatAddPA10_fS0_S0__param_2
)
{
	.reg .b32 	%r<3>;
	.reg .b32 	%f<4>;
	.reg .b64 	%rd<15>;

	ld.param.u64 	%rd1, [_Z6MatAddPA10_fS0_S0__param_0];
	ld.param.u64 	%rd2, [_Z6MatAddPA10_fS0_S0__param_1];
	ld.param.u64 	%rd3, [_Z6MatAddPA10_fS0_S0__param_2];
	cvta.to.global.u64 	%rd4, %rd3;
	cvta.to.global.u64 	%rd5, %rd2;
	cvta.to.global.u64 	%rd6, %rd1;
	mov.u32 	%r1, %tid.x;
	mov.u32 	%r2, %tid.y;
	mul.wide.u32 	%rd7, %r1, 40;
	add.s64 	%rd8, %rd6, %rd7;
	mul.wide.u32 	%rd9, %r2, 4;
	add.s64 	%rd10, %rd8, %rd9;
	ld.global.f32 	%f1, [%rd10];
	add.s64 	%rd11, %rd5, %rd7;
	add.s64 	%rd12, %rd11, %rd9;
	ld.global.f32 	%f2, [%rd12];
	add.f32 	%f3, %f1, %f2;
	add.s64 	%rd13, %rd4, %rd7;
	add.s64 	%rd14, %rd13, %rd9;
	st.global.f32 	[%rd14], %f3;
	ret;

}


// ===== COMPILED SASS (sm_100) =====

	.target	sm_100

	.elftype	@"ET_EXEC"


//--------------------- .note.nv.tkinfo           --------------------------
	.section	.note.nv.tkinfo,"",@"SHT_NOTE"
	.sectionflags	@"SHF_NOTE_NV_TKINFO"
	.tkinfo
        /*0018*/ 	.word	0x00000002
        /*0030*/ 	.string	""
        /*0030*/ 	.string	"ptxas"
        /*0030*/ 	.string	"Cuda compilation tools, release 13.0, V13.0.88"
        /*0030*/ 	.string	"Build cuda_13.0.r13.0/compiler.36424714_0"
        /*0030*/ 	.string	"-arch sm_100 -m 64 "



//--------------------- .note.nv.cuinfo           --------------------------
	.section	.note.nv.cuinfo,"",@"SHT_NOTE"
	.sectionflags	@"SHF_NOTE_NV_CUINFO"
        /*0018*/ 	.short	0x0002
        /*001a*/ 	.short	0x0064
        /*001c*/ 	.short	0x0082
	.zero		2


//--------------------- .nv.info                  --------------------------
	.section	.nv.info,"",@"SHT_CUDA_INFO"
	.align	4


	//----- nvinfo : EIATTR_REGCOUNT
	.align		4
        /*0000*/ 	.byte	0x04, 0x2f
        /*0002*/ 	.short	(.L_1 - .L_0)
	.align		4
.L_0:
        /*0004*/ 	.word	index@(_Z6MatAddPA10_fS0_S0_)
        /*0008*/ 	.word	0x0000000e


	//----- nvinfo : EIATTR_FRAME_SIZE
	.align		4
.L_1:
        /*000c*/ 	.byte	0x04, 0x11
        /*000e*/ 	.short	(.L_3 - .L_2)
	.align		4
.L_2:
        /*0010*/ 	.word	index@(_Z6MatAddPA10_fS0_S0_)
        /*0014*/ 	.word	0x00000000


	//----- nvinfo : EIATTR_MIN_STACK_SIZE
	.align		4
.L_3:
        /*0018*/ 	.byte	0x04, 0x12
        /*001a*/ 	.short	(.L_5 - .L_4)
	.align		4
.L_4:
        /*001c*/ 	.word	index@(_Z6MatAddPA10_fS0_S0_)
        /*0020*/ 	.word	0x00000000
.L_5:


//--------------------- .nv.compat                --------------------------
	.section	.nv.compat,"",@"SHT_CUDA_COMPAT_INFO"
	.align	4
        /*0000*/ 	.byte	0x02, 0x09, 0x00, 0x00, 0x02, 0x02, 0x01, 0x00, 0x02, 0x05, 0x05, 0x00, 0x03, 0x07, 0x01, 0x01
        /*0010*/ 	.byte	0x02, 0x03, 0x00, 0x00, 0x02, 0x06, 0x01, 0x00, 0x04, 0x0b, 0x08, 0x00, 0x09, 0x00, 0x00, 0x00
        /*0020*/ 	.byte	0x00, 0x00, 0x00, 0x00


//--------------------- .nv.info._Z6MatAddPA10_fS0_S0_ --------------------------
	.section	.nv.info._Z6MatAddPA10_fS0_S0_,"",@"SHT_CUDA_INFO"
	.sectionflags	@""
	.align	4


	//----- nvinfo : EIATTR_CUDA_API_VERSION
	.align		4
        /*0000*/ 	.byte	0x04, 0x37
        /*0002*/ 	.short	(.L_7 - .L_6)
.L_6:
        /*0004*/ 	.word	0x00000082


	//----- nvinfo : EIATTR_KPARAM_INFO
	.align		4
.L_7:
        /*0008*/ 	.byte	0x04, 0x17
        /*000a*/ 	.short	(.L_9 - .L_8)
.L_8:
        /*000c*/ 	.word	0x00000000
        /*0010*/ 	.short	0x0002
        /*0012*/ 	.short	0x0010
        /*0014*/ 	.byte	0x00, 0xf5, 0x21, 0x00


	//----- nvinfo : EIATTR_KPARAM_INFO
	.align		4
.L_9:
        /*0018*/ 	.byte	0x04, 0x17
        /*001a*/ 	.short	(.L_11 - .L_10)
.L_10:
        /*001c*/ 	.word	0x00000000
        /*0020*/ 	.short	0x0001
        /*0022*/ 	.short	0x0008
        /*0024*/ 	.byte	0x00, 0xf5, 0x21, 0x00


	//----- nvinfo : EIATTR_KPARAM_INFO
	.align		4
.L_11:
        /*0028*/ 	.byte	0x04, 0x17
        /*002a*/ 	.short	(.L_13 - .L_12)
.L_12:
        /*002c*/ 	.word	0x00000000
        /*0030*/ 	.short	0x0000
        /*0032*/ 	.short	0x0000
        /*0034*/ 	.byte	0x00, 0xf5, 0x21, 0x00


	//----- nvinfo : EIATTR_SPARSE_MMA_MASK
	.align		4
.L_13:
        /*0038*/ 	.byte	0x03, 0x50
        /*003a*/ 	.short	0x0000


	//----- nvinfo : EIATTR_MAXREG_COUNT
	.align		4
        /*003c*/ 	.byte	0x03, 0x1b
        /*003e*/ 	.short	0x00ff


	//----- nvinfo : EIATTR_MERCURY_ISA_VERSION
	.align		4
        /*0040*/ 	.byte	0x03, 0x5f
        /*0042*/ 	.short	0x0101


	//----- nvinfo : EIATTR_VRC_CTA_INIT_COUNT
	.align		4
        /*0044*/ 	.byte	0x02, 0x4a
	.zero		1
	.zero		1


	//----- nvinfo : EIATTR_EXIT_INSTR_OFFSETS
	.align		4
        /*0048*/ 	.byte	0x04, 0x1c
        /*004a*/ 	.short	(.L_15 - .L_14)


	//   ....[0]....
.L_14:
        /*004c*/ 	.word	0x00000110


	//----- nvinfo : EIATTR_CBANK_PARAM_SIZE
	.align		4
.L_15:
        /*0050*/ 	.byte	0x03, 0x19
        /*0052*/ 	.short	0x0018


	//----- nvinfo : EIATTR_PARAM_CBANK
	.align		4
        /*0054*/ 	.byte	0x04, 0x0a
        /*0056*/ 	.short	(.L_17 - .L_16)
	.align		4
.L_16:
        /*0058*/ 	.word	index@(.nv.constant0._Z6MatAddPA10_fS0_S0_)
        /*005c*/ 	.short	0x0380
        /*005e*/ 	.short	0x0018


	//----- nvinfo : EIATTR_SW_WAR
	.align		4
.L_17:
        /*0060*/ 	.byte	0x04, 0x36
        /*0062*/ 	.short	(.L_19 - .L_18)
.L_18:
        /*0064*/ 	.word	0x00000008
.L_19:


//--------------------- .nv.callgraph             --------------------------
	.section	.nv.callgraph,"",@"SHT_CUDA_CALLGRAPH"
	.align	4
	.sectionentsize	8
	.align		4
        /*0000*/ 	.word	0x00000000
	.align		4
        /*0004*/ 	.word	0xffffffff
	.align		4
        /*0008*/ 	.word	0x00000000
	.align		4
        /*000c*/ 	.word	0xfffffffe
	.align		4
        /*0010*/ 	.word	0x00000000
	.align		4
        /*0014*/ 	.word	0xfffffffd
	.align		4
        /*0018*/ 	.word	0x00000000
	.align		4
        /*001c*/ 	.word	0xfffffffc


//--------------------- .text._Z6MatAddPA10_fS0_S0_ --------------------------
	.section	.text._Z6MatAddPA10_fS0_S0_,"ax",@progbits
	.align	128
        .global         _Z6MatAddPA10_fS0_S0_
        .type           _Z6MatAddPA10_fS0_S0_,@function
        .size           _Z6MatAddPA10_fS0_S0_,(.L_x_1 - _Z6MatAddPA10_fS0_S0_)
        .other          _Z6MatAddPA10_fS0_S0_,@"STO_CUDA_ENTRY STV_DEFAULT"
_Z6MatAddPA10_fS0_S0_:
.text._Z6MatAddPA10_fS0_S0_:
[----:B------:R-:W-:Y:S01]  /*0000*/  LDC R1, c[0x0][0x37c] ;  /* 0x0000df00ff017b82 */ /* 0x000fe20000000800 */
[----:B------:R-:W0:Y:S07]  /*0010*/  S2R R9, SR_TID.X ;  /* 0x0000000000097919 */ /* 0x000e2e0000002100 */
[----:B------:R-:W0:Y:S01]  /*0020*/  LDC.64 R2, c[0x0][0x380] ;  /* 0x0000e000ff027b82 */ /* 0x000e220000000a00 */
[----:B------:R-:W1:Y:S01]  /*0030*/  LDCU.64 UR4, c[0x0][0x358] ;  /* 0x00006b00ff0477ac */ /* 0x000e620008000a00 */
[----:B------:R-:W2:Y:S06]  /*0040*/  S2R R11, SR_TID.Y ;  /* 0x00000000000b7919 */ /* 0x000eac0000002200 */
[----:B------:R-:W3:Y:S08]  /*0050*/  LDC.64 R4, c[0x0][0x388] ;  /* 0x0000e200ff047b82 */ /* 0x000ef00000000a00 */
[----:B------:R-:W4:Y:S01]  /*0060*/  LDC.64 R6, c[0x0][0x390] ;  /* 0x0000e400ff067b82 */ /* 0x000f220000000a00 */
[----:B0-----:R-:W-:-:S04]  /*0070*/  IMAD.WIDE.U32 R2, R9, 0x28, R2 ;  /* 0x0000002809027825 */ /* 0x001fc800078e0002 */
[----:B---3--:R-:W-:-:S04]  /*0080*/  IMAD.WIDE.U32 R4, R9, 0x28, R4 ;  /* 0x0000002809047825 */ /* 0x008fc800078e0004 */
[----:B--2---:R-:W-:-:S04]  /*0090*/  IMAD.WIDE.U32 R2, R11, 0x4, R2 ;  /* 0x000000040b027825 */ /* 0x004fc800078e0002 */
[----:B------:R-:W-:Y:S02]  /*00a0*/  IMAD.WIDE.U32 R4, R11, 0x4, R4 ;  /* 0x000000040b047825 */ /* 0x000fe400078e0004 */
[----:B-1----:R-:W2:Y:S04]  /*00b0*/  LDG.E R2, desc[UR4][R2.64] ;  /* 0x0000000402027981 */ /* 0x002ea8000c1e1900 */
[----:B------:R-:W2:Y:S01]  /*00c0*/  LDG.E R5, desc[UR4][R4.64] ;  /* 0x0000000404057981 */ /* 0x000ea2000c1e1900 */
[----:B----4-:R-:W-:-:S04]  /*00d0*/  IMAD.WIDE.U32 R6, R9, 0x28, R6 ;  /* 0x0000002809067825 */ /* 0x010fc800078e0006 */
[----:B------:R-:W-:-:S04]  /*00e0*/  IMAD.WIDE.U32 R6, R11, 0x4, R6 ;  /* 0x000000040b067825 */ /* 0x000fc800078e0006 */
[----:B--2---:R-:W-:-:S05]  /*00f0*/  FADD R9, R2, R5 ;  /* 0x0000000502097221 */ /* 0x004fca0000000000 */
[----:B------:R-:W-:Y:S01]  /*0100*/  STG.E desc[UR4][R6.64], R9 ;  /* 0x0000000906007986 */ /* 0x000fe2000c101904 */
[----:B------:R-:W-:Y:S05]  /*0110*/  EXIT ;  /* 0x000000000000794d */ /* 0x000fea0003800000 */
.L_x_0:
[----:B------:R-:W-:-:S00]  /*0120*/  BRA `(.L_x_0) ;  /* 0xfffffffc00fc7947 */ /* 0x000fc0000383ffff */
[----:B------:R-:W-:-:S00]  /*0130*/  NOP ;  /* 0x0000000000007918 */ /* 0x000fc00000000000 */
        /* <DEDUP_REMOVED lines=12> */
.L_x_1:


//--------------------- .nv.shared.reserved.0     --------------------------
	.section	.nv.shared.reserved.0,"aw",@nobits
	.weak		__nv_reservedSMEM_offset_0_alias
	.size		__nv_reservedSMEM_offset_0_alias, 0, 64
	.other		__nv_reservedSMEM_offset_0_alias,@"STO_CUDA_RESERVED_SHARED STV_DEFAULT"
__nv_reservedSMEM_offset_0_alias:
	.zero		0
	.zero		64


//--------------------- .nv.constant0._Z6MatAddPA10_fS0_S0_ --------------------------
	.section	.nv.constant0._Z6MatAddPA10_fS0_S0_,"a",@progbits
	.sectionflags	@""
	.align	4
.nv.constant0._Z6MatAddPA10_fS0_S0_:
	.zero		920


//--------------------- SYMBOLS --------------------------

	.type		.nv.reservedSmem.offset0,@object
	.size		.nv.reservedSmem.offset0,0x4
